//
// Generated by NVIDIA NVVM Compiler
//
// Compiler Build ID: CL-36424714
// Cuda compilation tools, release 13.0, V13.0.88
// Based on NVVM 20.0.0
//

.version 9.0
.target sm_100
.address_size 64

	// .globl	_Z10soma_vetorPiS_S_

.visible .entry _Z10soma_vetorPiS_S_(
	.param .u64 .ptr .align 1 _Z10soma_vetorPiS_S__param_0,
	.param .u64 .ptr .align 1 _Z10soma_vetorPiS_S__param_1,
	.param .u64 .ptr .align 1 _Z10soma_vetorPiS_S__param_2
)
{
	.reg .pred 	%p<2>;
	.reg .b32 	%r<8>;
	.reg .b64 	%rd<11>;

	ld.param.u64 	%rd1, [_Z10soma_vetorPiS_S__param_0];
	ld.param.u64 	%rd2, [_Z10soma_vetorPiS_S__param_1];
	ld.param.u64 	%rd3, [_Z10soma_vetorPiS_S__param_2];
	mov.u32 	%r2, %ctaid.x;
	mov.u32 	%r3, %ntid.x;
	mov.u32 	%r4, %tid.x;
	mad.lo.s32 	%r1, %r2, %r3, %r4;
	setp.gt.s32 	%p1, %r1, 3;
	@%p1 bra 	$L__BB0_2;
	cvta.to.global.u64 	%rd4, %rd1;
	cvta.to.global.u64 	%rd5, %rd2;
	cvta.to.global.u64 	%rd6, %rd3;
	mul.wide.s32 	%rd7, %r1, 4;
	add.s64 	%rd8, %rd4, %rd7;
	ld.global.u32 	%r5, [%rd8];
	add.s64 	%rd9, %rd5, %rd7;
	ld.global.u32 	%r6, [%rd9];
	add.s32 	%r7, %r6, %r5;
	add.s64 	%rd10, %rd6, %rd7;
	st.global.u32 	[%rd10], %r7;
$L__BB0_2:
	ret;

}
	// .globl	_Z11soma_matrizPiS_S_
.visible .entry _Z11soma_matrizPiS_S_(
	.param .u64 .ptr .align 1 _Z11soma_matrizPiS_S__param_0,
	.param .u64 .ptr .align 1 _Z11soma_matrizPiS_S__param_1,
	.param .u64 .ptr .align 1 _Z11soma_matrizPiS_S__param_2
)
{
	.reg .pred 	%p<4>;
	.reg .b32 	%r<15>;
	.reg .b64 	%rd<11>;

	ld.param.u64 	%rd1, [_Z11soma_matrizPiS_S__param_0];
	ld.param.u64 	%rd2, [_Z11soma_matrizPiS_S__param_1];
	ld.param.u64 	%rd3, [_Z11soma_matrizPiS_S__param_2];
	mov.u32 	%r3, %ctaid.x;
	mov.u32 	%r4, %ntid.x;
	mov.u32 	%r5, %tid.x;
	mad.lo.s32 	%r1, %r3, %r4, %r5;
	mov.u32 	%r6, %ctaid.y;
	mov.u32 	%r7, %ntid.y;
	mov.u32 	%r8, %tid.y;
	mad.lo.s32 	%r9, %r6, %r7, %r8;
	setp.gt.s32 	%p1, %r1, 5;
	setp.gt.u32 	%p2, %r9, 3;
	or.pred  	%p3, %p1, %p2;
	@%p3 bra 	$L__BB1_2;
	cvta.to.global.u64 	%rd4, %rd1;
	cvta.to.global.u64 	%rd5, %rd2;
	cvta.to.global.u64 	%rd6, %rd3;
	shl.b32 	%r10, %r1, 2;
	add.s32 	%r11, %r10, %r9;
	mul.wide.s32 	%rd7, %r11, 4;
	add.s64 	%rd8, %rd4, %rd7;
	ld.global.u32 	%r12, [%rd8];
	add.s64 	%rd9, %rd5, %rd7;
	ld.global.u32 	%r13, [%rd9];
	add.s32 	%r14, %r13, %r12;
	add.s64 	%rd10, %rd6, %rd7;
	st.global.u32 	[%rd10], %r14;
$L__BB1_2:
	ret;

}


// ===== COMPILED SASS (sm_100) =====

	.target	sm_100

	.elftype	@"ET_EXEC"


//--------------------- .note.nv.tkinfo           --------------------------
	.section	.note.nv.tkinfo,"",@"SHT_NOTE"
	.sectionflags	@"SHF_NOTE_NV_TKINFO"
	.tkinfo
        /*0018*/ 	.word	0x00000002
        /*0030*/ 	.string	""
        /*0030*/ 	.string	"ptxas"
        /*0030*/ 	.string	"Cuda compilation tools, release 13.0, V13.0.88"
        /*0030*/ 	.string	"Build cuda_13.0.r13.0/compiler.36424714_0"
        /*0030*/ 	.string	"-arch sm_100 -m 64 "



//--------------------- .note.nv.cuinfo           --------------------------
	.section	.note.nv.cuinfo,"",@"SHT_NOTE"
	.sectionflags	@"SHF_NOTE_NV_CUINFO"
        /*0018*/ 	.short	0x0002
        /*001a*/ 	.short	0x0064
        /*001c*/ 	.short	0x0082
	.zero		2


//--------------------- .nv.info                  --------------------------
	.section	.nv.info,"",@"SHT_CUDA_INFO"
	.align	4


	//----- nvinfo : EIATTR_REGCOUNT
	.align		4
        /*0000*/ 	.byte	0x04, 0x2f
        /*0002*/ 	.short	(.L_1 - .L_0)
	.align		4
.L_0:
        /*0004*/ 	.word	index@(_Z10soma_vetorPiS_S_)
        /*0008*/ 	.word	0x0000000c


	//----- nvinfo : EIATTR_FRAME_SIZE
	.align		4
.L_1:
        /*000c*/ 	.byte	0x04, 0x11
        /*000e*/ 	.short	(.L_3 - .L_2)
	.align		4
.L_2:
        /*0010*/ 	.word	index@(_Z10soma_vetorPiS_S_)
        /*0014*/ 	.word	0x00000000


	//----- nvinfo : EIATTR_REGCOUNT
	.align		4
.L_3:
        /*0018*/ 	.byte	0x04, 0x2f
        /*001a*/ 	.short	(.L_5 - .L_4)
	.align		4
.L_4:
        /*001c*/ 	.word	index@(_Z11soma_matrizPiS_S_)
        /*0020*/ 	.word	0x0000000c


	//----- nvinfo : EIATTR_FRAME_SIZE
	.align		4
.L_5:
        /*0024*/ 	.byte	0x04, 0x11
        /*0026*/ 	.short	(.L_7 - .L_6)
	.align		4
.L_6:
        /*0028*/ 	.word	index@(_Z11soma_matrizPiS_S_)
        /*002c*/ 	.word	0x00000000


	//----- nvinfo : EIATTR_MIN_STACK_SIZE
	.align		4
.L_7:
        /*0030*/ 	.byte	0x04, 0x12
        /*0032*/ 	.short	(.L_9 - .L_8)
	.align		4
.L_8:
        /*0034*/ 	.word	index@(_Z11soma_matrizPiS_S_)
        /*0038*/ 	.word	0x00000000


	//----- nvinfo : EIATTR_MIN_STACK_SIZE
	.align		4
.L_9:
        /*003c*/ 	.byte	0x04, 0x12
        /*003e*/ 	.short	(.L_11 - .L_10)
	.align		4
.L_10:
        /*0040*/ 	.word	index@(_Z10soma_vetorPiS_S_)
        /*0044*/ 	.word	0x00000000
.L_11:


//--------------------- .nv.compat                --------------------------
	.section	.nv.compat,"",@"SHT_CUDA_COMPAT_INFO"
	.align	4
        /*0000*/ 	.byte	0x02, 0x09, 0x00, 0x00, 0x02, 0x02, 0x01, 0x00, 0x02, 0x05, 0x05, 0x00, 0x03, 0x07, 0x01, 0x01
        /*0010*/ 	.byte	0x02, 0x03, 0x00, 0x00, 0x02, 0x06, 0x01, 0x00, 0x04, 0x0b, 0x08, 0x00, 0x09, 0x00, 0x00, 0x00
        /*0020*/ 	.byte	0x00, 0x00, 0x00, 0x00


//--------------------- .nv.info._Z11soma_matrizPiS_S_ --------------------------
	.section	.nv.info._Z11soma_matrizPiS_S_,"",@"SHT_CUDA_INFO"
	.sectionflags	@""
	.align	4


	//----- nvinfo : EIATTR_CUDA_API_VERSION
	.align		4
        /*0000*/ 	.byte	0x04, 0x37
        /*0002*/ 	.short	(.L_13 - .L_12)
.L_12:
        /*0004*/ 	.word	0x00000082


	//----- nvinfo : EIATTR_KPARAM_INFO
	.align		4
.L_13:
        /*0008*/ 	.byte	0x04, 0x17
        /*000a*/ 	.short	(.L_15 - .L_14)
.L_14:
        /*000c*/ 	.word	0x00000000
        /*0010*/ 	.short	0x0002
        /*0012*/ 	.short	0x0010
        /*0014*/ 	.byte	0x00, 0xf5, 0x21, 0x00


	//----- nvinfo : EIATTR_KPARAM_INFO
	.align		4
.L_15:
        /*0018*/ 	.byte	0x04, 0x17
        /*001a*/ 	.short	(.L_17 - .L_16)
.L_16:
        /*001c*/ 	.word	0x00000000
        /*0020*/ 	.short	0x0001
        /*0022*/ 	.short	0x0008
        /*0024*/ 	.byte	0x00, 0xf5, 0x21, 0x00


	//----- nvinfo : EIATTR_KPARAM_INFO
	.align		4
.L_17:
        /*0028*/ 	.byte	0x04, 0x17
        /*002a*/ 	.short	(.L_19 - .L_18)
.L_18:
        /*002c*/ 	.word	0x00000000
        /*0030*/ 	.short	0x0000
        /*0032*/ 	.short	0x0000
        /*0034*/ 	.byte	0x00, 0xf5, 0x21, 0x00


	//----- nvinfo : EIATTR_SPARSE_MMA_MASK
	.align		4
.L_19:
        /*0038*/ 	.byte	0x03, 0x50
        /*003a*/ 	.short	0x0000


	//----- nvinfo : EIATTR_MAXREG_COUNT
	.align		4
        /*003c*/ 	.byte	0x03, 0x1b
        /*003e*/ 	.short	0x00ff


	//----- nvinfo : EIATTR_MERCURY_ISA_VERSION
	.align		4
        /*0040*/ 	.byte	0x03, 0x5f
        /*0042*/ 	.short	0x0101


	//----- nvinfo : EIATTR_VRC_CTA_INIT_COUNT
	.align		4
        /*0044*/ 	.byte	0x02, 0x4a
	.zero		1
	.zero		1


	//----- nvinfo : EIATTR_EXIT_INSTR_OFFSETS
	.align		4
        /*0048*/ 	.byte	0x04, 0x1c
        /*004a*/ 	.short	(.L_21 - .L_20)


	//   ....[0]....
.L_20:
        /*004c*/ 	.word	0x000000b0


	//   ....[1]....
        /*0050*/ 	.word	0x00000180


	//----- nvinfo : EIATTR_CBANK_PARAM_SIZE
	.align		4
.L_21:
        /*0054*/ 	.byte	0x03, 0x19
        /*0056*/ 	.short	0x0018


	//----- nvinfo : EIATTR_PARAM_CBANK
	.align		4
        /*0058*/ 	.byte	0x04, 0x0a
        /*005a*/ 	.short	(.L_23 - .L_22)
	.align		4
.L_22:
        /*005c*/ 	.word	index@(.nv.constant0._Z11soma_matrizPiS_S_)
        /*0060*/ 	.short	0x0380
        /*0062*/ 	.short	0x0018


	//----- nvinfo : EIATTR_SW_WAR
	.align		4
.L_23:
        /*0064*/ 	.byte	0x04, 0x36
        /*0066*/ 	.short	(.L_25 - .L_24)
.L_24:
        /*0068*/ 	.word	0x00000008
.L_25:


//--------------------- .nv.info._Z10soma_vetorPiS_S_ --------------------------
	.section	.nv.info._Z10soma_vetorPiS_S_,"",@"SHT_CUDA_INFO"
	.sectionflags	@""
	.align	4


	//----- nvinfo : EIATTR_CUDA_API_VERSION
	.align		4
        /*0000*/ 	.byte	0x04, 0x37
        /*0002*/ 	.short	(.L_27 - .L_26)
.L_26:
        /*0004*/ 	.word	0x00000082


	//----- nvinfo : EIATTR_KPARAM_INFO
	.align		4
.L_27:
        /*0008*/ 	.byte	0x04, 0x17
        /*000a*/ 	.short	(.L_29 - .L_28)
.L_28:
        /*000c*/ 	.word	0x00000000
        /*0010*/ 	.short	0x0002
        /*0012*/ 	.short	0x0010
        /*0014*/ 	.byte	0x00, 0xf5, 0x21, 0x00


	//----- nvinfo : EIATTR_KPARAM_INFO
	.align		4
.L_29:
        /*0018*/ 	.byte	0x04, 0x17
        /*001a*/ 	.short	(.L_31 - .L_30)
.L_30:
        /*001c*/ 	.word	0x00000000
        /*0020*/ 	.short	0x0001
        /*0022*/ 	.short	0x0008
        /*0024*/ 	.byte	0x00, 0xf5, 0x21, 0x00


	//----- nvinfo : EIATTR_KPARAM_INFO
	.align		4
.L_31:
        /*0028*/ 	.byte	0x04, 0x17
        /*002a*/ 	.short	(.L_33 - .L_32)
.L_32:
        /*002c*/ 	.word	0x00000000
        /*0030*/ 	.short	0x0000
        /*0032*/ 	.short	0x0000
        /*0034*/ 	.byte	0x00, 0xf5, 0x21, 0x00


	//----- nvinfo : EIATTR_SPARSE_MMA_MASK
	.align		4
.L_33:
        /*0038*/ 	.byte	0x03, 0x50
        /*003a*/ 	.short	0x0000


	//----- nvinfo : EIATTR_MAXREG_COUNT
	.align		4
        /*003c*/ 	.byte	0x03, 0x1b
        /*003e*/ 	.short	0x00ff


	//----- nvinfo : EIATTR_MERCURY_ISA_VERSION
	.align		4
        /*0040*/ 	.byte	0x03, 0x5f
        /*0042*/ 	.short	0x0101


	//----- nvinfo : EIATTR_VRC_CTA_INIT_COUNT
	.align		4
        /*0044*/ 	.byte	0x02, 0x4a
	.zero		1
	.zero		1


	//----- nvinfo : EIATTR_EXIT_INSTR_OFFSETS
	.align		4
        /*0048*/ 	.byte	0x04, 0x1c
        /*004a*/ 	.short	(.L_35 - .L_34)


	//   ....[0]....
.L_34:
        /*004c*/ 	.word	0x00000060


	//   ....[1]....
        /*0050*/ 	.word	0x00000120


	//----- nvinfo : EIATTR_CBANK_PARAM_SIZE
	.align		4
.L_35:
        /*0054*/ 	.byte	0x03, 0x19
        /*0056*/ 	.short	0x0018


	//----- nvinfo : EIATTR_PARAM_CBANK
	.align		4
        /*0058*/ 	.byte	0x04, 0x0a
        /*005a*/ 	.short	(.L_37 - .L_36)
	.align		4
.L_36:
        /*005c*/ 	.word	index@(.nv.constant0._Z10soma_vetorPiS_S_)
        /*0060*/ 	.short	0x0380
        /*0062*/ 	.short	0x0018


	//----- nvinfo : EIATTR_SW_WAR
	.align		4
.L_37:
        /*0064*/ 	.byte	0x04, 0x36
        /*0066*/ 	.short	(.L_39 - .L_38)
.L_38:
        /*0068*/ 	.word	0x00000008
.L_39:


//--------------------- .nv.callgraph             --------------------------
	.section	.nv.callgraph,"",@"SHT_CUDA_CALLGRAPH"
	.align	4
	.sectionentsize	8
	.align		4
        /*0000*/ 	.word	0x00000000
	.align		4
        /*0004*/ 	.word	0xffffffff
	.align		4
        /*0008*/ 	.word	0x00000000
	.align		4
        /*000c*/ 	.word	0xfffffffe
	.align		4
        /*0010*/ 	.word	0x00000000
	.align		4
        /*0014*/ 	.word	0xfffffffd
	.align		4
        /*0018*/ 	.word	0x00000000
	.align		4
        /*001c*/ 	.word	0xfffffffc


//--------------------- .text._Z11soma_matrizPiS_S_ --------------------------
	.section	.text._Z11soma_matrizPiS_S_,"ax",@progbits
	.align	128
        .global         _Z11soma_matrizPiS_S_
        .type           _Z11soma_matrizPiS_S_,@function
        .size           _Z11soma_matrizPiS_S_,(.L_x_2 - _Z11soma_matrizPiS_S_)
        .other          _Z11soma_matrizPiS_S_,@"STO_CUDA_ENTRY STV_DEFAULT"
_Z11soma_matrizPiS_S_:
.text._Z11soma_matrizPiS_S_:
[----:B------:R-:W-:Y:S01]  /*0000*/  LDC R1, c[0x0][0x37c] ;  /* 0x0000df00ff017b82 */ /* 0x000fe20000000800 */
[----:B------:R-:W0:Y:S07]  /*0010*/  S2R R2, SR_TID.Y ;  /* 0x0000000000027919 */ /* 0x000e2e0000002200 */
[----:B------:R-:W1:Y:S01]  /*0020*/  LDC R0, c[0x0][0x360] ;  /* 0x0000d800ff007b82 */ /* 0x000e620000000800 */
[----:B------:R-:W1:Y:S07]  /*0030*/  S2R R3, SR_TID.X ;  /* 0x0000000000037919 */ /* 0x000e6e0000002100 */
[----:B------:R-:W0:Y:S08]  /*0040*/  S2UR UR5, SR_CTAID.Y ;  /* 0x00000000000579c3 */ /* 0x000e300000002600 */
[----:B------:R-:W0:Y:S08]  /*0050*/  LDC R7, c[0x0][0x364] ;  /* 0x0000d900ff077b82 */ /* 0x000e300000000800 */
[----:B------:R-:W1:Y:S01]  /*0060*/  S2UR UR4, SR_CTAID.X ;  /* 0x00000000000479c3 */ /* 0x000e620000002500 */
[----:B0-----:R-:W-:-:S05]  /*0070*/  IMAD R7, R7, UR5, R2 ;  /* 0x0000000507077c24 */ /* 0x001fca000f8e0202 */
[----:B------:R-:W-:Y:S01]  /*0080*/  ISETP.GT.U32.AND P0, PT, R7, 0x3, PT ;  /* 0x000000030700780c */ /* 0x000fe20003f04070 */
[----:B-1----:R-:W-:-:S05]  /*0090*/  IMAD R0, R0, UR4, R3 ;  /* 0x0000000400007c24 */ /* 0x002fca000f8e0203 */
[----:B------:R-:W-:-:S13]  /*00a0*/  ISETP.GT.OR P0, PT, R0, 0x5, P0 ;  /* 0x000000050000780c */ /* 0x000fda0000704670 */
[----:B------:R-:W-:Y:S05]  /*00b0*/  @P0 EXIT ;  /* 0x000000000000094d */ /* 0x000fea0003800000 */
[----:B------:R-:W0:Y:S01]  /*00c0*/  LDC.64 R2, c[0x0][0x380] ;  /* 0x0000e000ff027b82 */ /* 0x000e220000000a00 */
[----:B------:R-:W1:Y:S01]  /*00d0*/  LDCU.64 UR4, c[0x0][0x358] ;  /* 0x00006b00ff0477ac */ /* 0x000e620008000a00 */
[----:B------:R-:W-:-:S06]  /*00e0*/  LEA R9, R0, R7, 0x2 ;  /* 0x0000000700097211 */ /* 0x000fcc00078e10ff */
[----:B------:R-:W2:Y:S08]  /*00f0*/  LDC.64 R4, c[0x0][0x388] ;  /* 0x0000e200ff047b82 */ /* 0x000eb00000000a00 */
[----:B------:R-:W3:Y:S01]  /*0100*/  LDC.64 R6, c[0x0][0x390] ;  /* 0x0000e400ff067b82 */ /* 0x000ee20000000a00 */
[----:B0-----:R-:W-:-:S06]  /*0110*/  IMAD.WIDE R2, R9, 0x4, R2 ;  /* 0x0000000409027825 */ /* 0x001fcc00078e0202 */
[----:B-1----:R-:W4:Y:S01]  /*0120*/  LDG.E R2, desc[UR4][R2.64] ;  /* 0x0000000402027981 */ /* 0x002f22000c1e1900 */
[----:B--2---:R-:W-:-:S06]  /*0130*/  IMAD.WIDE R4, R9, 0x4, R4 ;  /* 0x0000000409047825 */ /* 0x004fcc00078e0204 */
[----:B------:R-:W4:Y:S01]  /*0140*/  LDG.E R5, desc[UR4][R4.64] ;  /* 0x0000000404057981 */ /* 0x000f22000c1e1900 */
[----:B---3--:R-:W-:Y:S01]  /*0150*/  IMAD.WIDE R6, R9, 0x4, R6 ;  /* 0x0000000409067825 */ /* 0x008fe200078e0206 */
[----:B----4-:R-:W-:-:S05]  /*0160*/  IADD3 R9, PT, PT, R2, R5, RZ ;  /* 0x0000000502097210 */ /* 0x010fca0007ffe0ff */
[----:B------:R-:W-:Y:S01]  /*0170*/  STG.E desc[UR4][R6.64], R9 ;  /* 0x0000000906007986 */ /* 0x000fe2000c101904 */
[----:B------:R-:W-:Y:S05]  /*0180*/  EXIT ;  /* 0x000000000000794d */ /* 0x000fea0003800000 */
.L_x_0:
[----:B------:R-:W-:-:S00]  /*0190*/  BRA `(.L_x_0) ;  /* 0xfffffffc00fc7947 */ /* 0x000fc0000383ffff */
[----:B------:R-:W-:-:S00]  /*01a0*/  NOP ;  /* 0x0000000000007918 */ /* 0x000fc00000000000 */
        /* <DEDUP_REMOVED lines=13> */
.L_x_2:


//--------------------- .text._Z10soma_vetorPiS_S_ --------------------------
	.section	.text._Z10soma_vetorPiS_S_,"ax",@progbits
	.align	128
        .global         _Z10soma_vetorPiS_S_
        .type           _Z10soma_vetorPiS_S_,@function
        .size           _Z10soma_vetorPiS_S_,(.L_x_3 - _Z10soma_vetorPiS_S_)
        .other          _Z10soma_vetorPiS_S_,@"STO_CUDA_ENTRY STV_DEFAULT"
_Z10soma_vetorPiS_S_:
.text._Z10soma_vetorPiS_S_:
[----:B------:R-:W-:Y:S01]  /*0000*/  LDC R1, c[0x0][0x37c] ;  /* 0x0000df00ff017b82 */ /* 0x000fe20000000800 */
[----:B------:R-:W0:Y:S07]  /*0010*/  S2R R0, SR_TID.X ;  /* 0x0000000000007919 */ /* 0x000e2e0000002100 */
[----:B------:R-:W0:Y:S08]  /*0020*/  S2UR UR4, SR_CTAID.X ;  /* 0x00000000000479c3 */ /* 0x000e300000002500 */
[----:B------:R-:W0:Y:S02]  /*0030*/  LDC R9, c[0x0][0x360] ;  /* 0x0000d800ff097b82 */ /* 0x000e240000000800 */
[----:B0-----:R-:W-:-:S05]  /*0040*/  IMAD R9, R9, UR4, R0 ;  /* 0x0000000409097c24 */ /* 0x001fca000f8e0200 */
[----:B------:R-:W-:-:S13]  /*0050*/  ISETP.GT.AND P0, PT, R9, 0x3, PT ;  /* 0x000000030900780c */ /* 0x000fda0003f04270 */
[----:B------:R-:W-:Y:S05]  /*0060*/  @P0 EXIT ;  /* 0x000000000000094d */ /* 0x000fea0003800000 */
[----:B------:R-:W0:Y:S01]  /*0070*/  LDC.64 R2, c[0x0][0x380] ;  /* 0x0000e000ff027b82 */ /* 0x000e220000000a00 */
[----:B------:R-:W1:Y:S07]  /*0080*/  LDCU.64 UR4, c[0x0][0x358] ;  /* 0x00006b00ff0477ac */ /* 0x000e6e0008000a00 */
        /* <DEDUP_REMOVED lines=10> */
.L_x_1:
        /* <DEDUP_REMOVED lines=13> */
.L_x_3:


//--------------------- .nv.shared.reserved.0     --------------------------
	.section	.nv.shared.reserved.0,"aw",@nobits
	.weak		__nv_reservedSMEM_offset_0_alias
	.size		__nv_reservedSMEM_offset_0_alias, 0, 64
	.other		__nv_reservedSMEM_offset_0_alias,@"STO_CUDA_RESERVED_SHARED STV_DEFAULT"
__nv_reservedSMEM_offset_0_alias:
	.zero		0
	.zero		64


//--------------------- .nv.constant0._Z11soma_matrizPiS_S_ --------------------------
	.section	.nv.constant0._Z11soma_matrizPiS_S_,"a",@progbits
	.sectionflags	@""
	.align	4
.nv.constant0._Z11soma_matrizPiS_S_:
	.zero		920


//--------------------- .nv.constant0._Z10soma_vetorPiS_S_ --------------------------
	.section	.nv.constant0._Z10soma_vetorPiS_S_,"a",@progbits
	.sectionflags	@""
	.align	4
.nv.constant0._Z10soma_vetorPiS_S_:
	.zero		920


//--------------------- SYMBOLS --------------------------

	.type		.nv.reservedSmem.offset0,@object
	.size		.nv.reservedSmem.offset0,0x4
